//
// Generated by NVIDIA NVVM Compiler
//
// Compiler Build ID: CL-36424714
// Cuda compilation tools, release 13.0, V13.0.88
// Based on NVVM 20.0.0
//

.version 9.0
.target sm_100
.address_size 64

	// .globl	_Z9matMulGPUILm3ELm2ELm4EEvRAT__AT1__iRAT1__AT0__iRAT__S3_

.visible .entry _Z9matMulGPUILm3ELm2ELm4EEvRAT__AT1__iRAT1__AT0__iRAT__S3_(
	.param .u64 .ptr .align 1 _Z9matMulGPUILm3ELm2ELm4EEvRAT__AT1__iRAT1__AT0__iRAT__S3__param_0,
	.param .u64 .ptr .align 1 _Z9matMulGPUILm3ELm2ELm4EEvRAT__AT1__iRAT1__AT0__iRAT__S3__param_1,
	.param .u64 .ptr .align 1 _Z9matMulGPUILm3ELm2ELm4EEvRAT__AT1__iRAT1__AT0__iRAT__S3__param_2
)
{
	.reg .pred 	%p<2>;
	.reg .b32 	%r<20>;
	.reg .b64 	%rd<15>;

	ld.param.u64 	%rd1, [_Z9matMulGPUILm3ELm2ELm4EEvRAT__AT1__iRAT1__AT0__iRAT__S3__param_0];
	ld.param.u64 	%rd2, [_Z9matMulGPUILm3ELm2ELm4EEvRAT__AT1__iRAT1__AT0__iRAT__S3__param_1];
	ld.param.u64 	%rd3, [_Z9matMulGPUILm3ELm2ELm4EEvRAT__AT1__iRAT1__AT0__iRAT__S3__param_2];
	mov.u32 	%r2, %ctaid.x;
	mov.u32 	%r3, %ntid.x;
	mov.u32 	%r4, %tid.x;
	mad.lo.s32 	%r1, %r2, %r3, %r4;
	setp.gt.u32 	%p1, %r1, 5;
	@%p1 bra 	$L__BB0_2;
	shr.u32 	%r5, %r1, 1;
	cvta.to.global.u64 	%rd4, %rd1;
	cvta.to.global.u64 	%rd5, %rd2;
	cvta.to.global.u64 	%rd6, %rd3;
	mul.wide.u32 	%rd7, %r5, 16;
	add.s64 	%rd8, %rd4, %rd7;
	shl.b32 	%r6, %r1, 2;
	cvt.u64.u32 	%rd9, %r6;
	and.b64  	%rd10, %rd9, 4;
	add.s64 	%rd11, %rd5, %rd10;
	mul.wide.u32 	%rd12, %r5, 8;
	add.s64 	%rd13, %rd6, %rd12;
	add.s64 	%rd14, %rd13, %rd10;
	ld.global.u32 	%r7, [%rd14];
	ld.global.u32 	%r8, [%rd8];
	ld.global.u32 	%r9, [%rd11];
	mad.lo.s32 	%r10, %r9, %r8, %r7;
	st.global.u32 	[%rd14], %r10;
	ld.global.u32 	%r11, [%rd8+4];
	ld.global.u32 	%r12, [%rd11+8];
	mad.lo.s32 	%r13, %r12, %r11, %r10;
	st.global.u32 	[%rd14], %r13;
	ld.global.u32 	%r14, [%rd8+8];
	ld.global.u32 	%r15, [%rd11+16];
	mad.lo.s32 	%r16, %r15, %r14, %r13;
	st.global.u32 	[%rd14], %r16;
	ld.global.u32 	%r17, [%rd8+12];
	ld.global.u32 	%r18, [%rd11+24];
	mad.lo.s32 	%r19, %r18, %r17, %r16;
	st.global.u32 	[%rd14], %r19;
$L__BB0_2:
	ret;

}


// ===== COMPILED SASS (sm_100) =====

	.target	sm_100

	.elftype	@"ET_EXEC"


//--------------------- .note.nv.tkinfo           --------------------------
	.section	.note.nv.tkinfo,"",@"SHT_NOTE"
	.sectionflags	@"SHF_NOTE_NV_TKINFO"
	.tkinfo
        /*0018*/ 	.word	0x00000002
        /*0030*/ 	.string	""
        /*0030*/ 	.string	"ptxas"
        /*0030*/ 	.string	"Cuda compilation tools, release 13.0, V13.0.88"
        /*0030*/ 	.string	"Build cuda_13.0.r13.0/compiler.36424714_0"
        /*0030*/ 	.string	"-arch sm_100 -m 64 "



//--------------------- .note.nv.cuinfo           --------------------------
	.section	.note.nv.cuinfo,"",@"SHT_NOTE"
	.sectionflags	@"SHF_NOTE_NV_CUINFO"
        /*0018*/ 	.short	0x0002
        /*001a*/ 	.short	0x0064
        /*001c*/ 	.short	0x0082
	.zero		2


//--------------------- .nv.info                  --------------------------
	.section	.nv.info,"",@"SHT_CUDA_INFO"
	.align	4


	//----- nvinfo : EIATTR_REGCOUNT
	.align		4
        /*0000*/ 	.byte	0x04, 0x2f
        /*0002*/ 	.short	(.L_1 - .L_0)
	.align		4
.L_0:
        /*0004*/ 	.word	index@(_Z9matMulGPUILm3ELm2ELm4EEvRAT__AT1__iRAT1__AT0__iRAT__S3_)
        /*0008*/ 	.word	0x00000010


	//----- nvinfo : EIATTR_FRAME_SIZE
	.align		4
.L_1:
        /*000c*/ 	.byte	0x04, 0x11
        /*000e*/ 	.short	(.L_3 - .L_2)
	.align		4
.L_2:
        /*0010*/ 	.word	index@(_Z9matMulGPUILm3ELm2ELm4EEvRAT__AT1__iRAT1__AT0__iRAT__S3_)
        /*0014*/ 	.word	0x00000000


	//----- nvinfo : EIATTR_MIN_STACK_SIZE
	.align		4
.L_3:
        /*0018*/ 	.byte	0x04, 0x12
        /*001a*/ 	.short	(.L_5 - .L_4)
	.align		4
.L_4:
        /*001c*/ 	.word	index@(_Z9matMulGPUILm3ELm2ELm4EEvRAT__AT1__iRAT1__AT0__iRAT__S3_)
        /*0020*/ 	.word	0x00000000
.L_5:


//--------------------- .nv.compat                --------------------------
	.section	.nv.compat,"",@"SHT_CUDA_COMPAT_INFO"
	.align	4
        /*0000*/ 	.byte	0x02, 0x09, 0x00, 0x00, 0x02, 0x02, 0x01, 0x00, 0x02, 0x05, 0x05, 0x00, 0x03, 0x07, 0x01, 0x01
        /*0010*/ 	.byte	0x02, 0x03, 0x00, 0x00, 0x02, 0x06, 0x01, 0x00, 0x04, 0x0b, 0x08, 0x00, 0x09, 0x00, 0x00, 0x00
        /*0020*/ 	.byte	0x00, 0x00, 0x00, 0x00


//--------------------- .nv.info._Z9matMulGPUILm3ELm2ELm4EEvRAT__AT1__iRAT1__AT0__iRAT__S3_ --------------------------
	.section	.nv.info._Z9matMulGPUILm3ELm2ELm4EEvRAT__AT1__iRAT1__AT0__iRAT__S3_,"",@"SHT_CUDA_INFO"
	.sectionflags	@""
	.align	4


	//----- nvinfo : EIATTR_CUDA_API_VERSION
	.align		4
        /*0000*/ 	.byte	0x04, 0x37
        /*0002*/ 	.short	(.L_7 - .L_6)
.L_6:
        /*0004*/ 	.word	0x00000082


	//----- nvinfo : EIATTR_KPARAM_INFO
	.align		4
.L_7:
        /*0008*/ 	.byte	0x04, 0x17
        /*000a*/ 	.short	(.L_9 - .L_8)
.L_8:
        /*000c*/ 	.word	0x00000000
        /*0010*/ 	.short	0x0002
        /*0012*/ 	.short	0x0010
        /*0014*/ 	.byte	0x00, 0xf5, 0x21, 0x00


	//----- nvinfo : EIATTR_KPARAM_INFO
	.align		4
.L_9:
        /*0018*/ 	.byte	0x04, 0x17
        /*001a*/ 	.short	(.L_11 - .L_10)
.L_10:
        /*001c*/ 	.word	0x00000000
        /*0020*/ 	.short	0x0001
        /*0022*/ 	.short	0x0008
        /*0024*/ 	.byte	0x00, 0xf5, 0x21, 0x00


	//----- nvinfo : EIATTR_KPARAM_INFO
	.align		4
.L_11:
        /*0028*/ 	.byte	0x04, 0x17
        /*002a*/ 	.short	(.L_13 - .L_12)
.L_12:
        /*002c*/ 	.word	0x00000000
        /*0030*/ 	.short	0x0000
        /*0032*/ 	.short	0x0000
        /*0034*/ 	.byte	0x00, 0xf5, 0x21, 0x00


	//----- nvinfo : EIATTR_SPARSE_MMA_MASK
	.align		4
.L_13:
        /*0038*/ 	.byte	0x03, 0x50
        /*003a*/ 	.short	0x0000


	//----- nvinfo : EIATTR_MAXREG_COUNT
	.align		4
        /*003c*/ 	.byte	0x03, 0x1b
        /*003e*/ 	.short	0x00ff


	//----- nvinfo : EIATTR_MERCURY_ISA_VERSION
	.align		4
        /*0040*/ 	.byte	0x03, 0x5f
        /*0042*/ 	.short	0x0101


	//----- nvinfo : EIATTR_VRC_CTA_INIT_COUNT
	.align		4
        /*0044*/ 	.byte	0x02, 0x4a
	.zero		1
	.zero		1


	//----- nvinfo : EIATTR_EXIT_INSTR_OFFSETS
	.align		4
        /*0048*/ 	.byte	0x04, 0x1c
        /*004a*/ 	.short	(.L_15 - .L_14)


	//   ....[0]....
.L_14:
        /*004c*/ 	.word	0x00000060


	//   ....[1]....
        /*0050*/ 	.word	0x00000250


	//----- nvinfo : EIATTR_CBANK_PARAM_SIZE
	.align		4
.L_15:
        /*0054*/ 	.byte	0x03, 0x19
        /*0056*/ 	.short	0x0018


	//----- nvinfo : EIATTR_PARAM_CBANK
	.align		4
        /*0058*/ 	.byte	0x04, 0x0a
        /*005a*/ 	.short	(.L_17 - .L_16)
	.align		4
.L_16:
        /*005c*/ 	.word	index@(.nv.constant0._Z9matMulGPUILm3ELm2ELm4EEvRAT__AT1__iRAT1__AT0__iRAT__S3_)
        /*0060*/ 	.short	0x0380
        /*0062*/ 	.short	0x0018


	//----- nvinfo : EIATTR_SW_WAR
	.align		4
.L_17:
        /*0064*/ 	.byte	0x04, 0x36
        /*0066*/ 	.short	(.L_19 - .L_18)
.L_18:
        /*0068*/ 	.word	0x00000008
.L_19:


//--------------------- .nv.callgraph             --------------------------
	.section	.nv.callgraph,"",@"SHT_CUDA_CALLGRAPH"
	.align	4
	.sectionentsize	8
	.align		4
        /*0000*/ 	.word	0x00000000
	.align		4
        /*0004*/ 	.word	0xffffffff
	.align		4
        /*0008*/ 	.word	0x00000000
	.align		4
        /*000c*/ 	.word	0xfffffffe
	.align		4
        /*0010*/ 	.word	0x00000000
	.align		4
        /*0014*/ 	.word	0xfffffffd
	.align		4
        /*0018*/ 	.word	0x00000000
	.align		4
        /*001c*/ 	.word	0xfffffffc


//--------------------- .text._Z9matMulGPUILm3ELm2ELm4EEvRAT__AT1__iRAT1__AT0__iRAT__S3_ --------------------------
	.section	.text._Z9matMulGPUILm3ELm2ELm4EEvRAT__AT1__iRAT1__AT0__iRAT__S3_,"ax",@progbits
	.align	128
        .global         _Z9matMulGPUILm3ELm2ELm4EEvRAT__AT1__iRAT1__AT0__iRAT__S3_
        .type           _Z9matMulGPUILm3ELm2ELm4EEvRAT__AT1__iRAT1__AT0__iRAT__S3_,@function
        .size           _Z9matMulGPUILm3ELm2ELm4EEvRAT__AT1__iRAT1__AT0__iRAT__S3_,(.L_x_1 - _Z9matMulGPUILm3ELm2ELm4EEvRAT__AT1__iRAT1__AT0__iRAT__S3_)
        .other          _Z9matMulGPUILm3ELm2ELm4EEvRAT__AT1__iRAT1__AT0__iRAT__S3_,@"STO_CUDA_ENTRY STV_DEFAULT"
_Z9matMulGPUILm3ELm2ELm4EEvRAT__AT1__iRAT1__AT0__iRAT__S3_:
.text._Z9matMulGPUILm3ELm2ELm4EEvRAT__AT1__iRAT1__AT0__iRAT__S3_:
[----:B------:R-:W-:Y:S01]  /*0000*/  LDC R1, c[0x0][0x37c] ;  /* 0x0000df00ff017b82 */ /* 0x000fe20000000800 */
[----:B------:R-:W0:Y:S07]  /*0010*/  S2R R3, SR_TID.X ;  /* 0x0000000000037919 */ /* 0x000e2e0000002100 */
[----:B------:R-:W0:Y:S08]  /*0020*/  S2UR UR4, SR_CTAID.X ;  /* 0x00000000000479c3 */ /* 0x000e300000002500 */
[----:B------:R-:W0:Y:S02]  /*0030*/  LDC R0, c[0x0][0x360] ;  /* 0x0000d800ff007b82 */ /* 0x000e240000000800 */
[----:B0-----:R-:W-:-:S05]  /*0040*/  IMAD R0, R0, UR4, R3 ;  /* 0x0000000400007c24 */ /* 0x001fca000f8e0203 */
[----:B------:R-:W-:-:S13]  /*0050*/  ISETP.GT.U32.AND P0, PT, R0, 0x5, PT ;  /* 0x000000050000780c */ /* 0x000fda0003f04070 */
[----:B------:R-:W-:Y:S05]  /*0060*/  @P0 EXIT ;  /* 0x000000000000094d */ /* 0x000fea0003800000 */
[----:B------:R-:W0:Y:S01]  /*0070*/  LDC.64 R4, c[0x0][0x390] ;  /* 0x0000e400ff047b82 */ /* 0x000e220000000a00 */
[----:B------:R-:W1:Y:S01]  /*0080*/  LDCU.64 UR6, c[0x0][0x388] ;  /* 0x00007100ff0677ac */ /* 0x000e620008000a00 */
[----:B------:R-:W-:Y:S02]  /*0090*/  SHF.R.U32.HI R3, RZ, 0x1, R0 ;  /* 0x00000001ff037819 */ /* 0x000fe40000011600 */
[----:B------:R-:W-:Y:S01]  /*00a0*/  SHF.L.U32 R0, R0, 0x2, RZ ;  /* 0x0000000200007819 */ /* 0x000fe200000006ff */
[----:B------:R-:W2:Y:S03]  /*00b0*/  LDCU.64 UR4, c[0x0][0x358] ;  /* 0x00006b00ff0477ac */ /* 0x000ea60008000a00 */
[----:B------:R-:W3:Y:S01]  /*00c0*/  LDC.64 R6, c[0x0][0x380] ;  /* 0x0000e000ff067b82 */ /* 0x000ee20000000a00 */
[----:B------:R-:W-:-:S04]  /*00d0*/  LOP3.LUT R9, R0, 0x4, RZ, 0xc0, !PT ;  /* 0x0000000400097812 */ /* 0x000fc800078ec0ff */
[----:B-1----:R-:W-:Y:S01]  /*00e0*/  IADD3 R2, P0, PT, R9, UR6, RZ ;  /* 0x0000000609027c10 */ /* 0x002fe2000ff1e0ff */
[----:B0-----:R-:W-:-:S03]  /*00f0*/  IMAD.WIDE.U32 R4, R3, 0x8, R4 ;  /* 0x0000000803047825 */ /* 0x001fc600078e0004 */
[----:B------:R-:W-:Y:S01]  /*0100*/  IADD3 R4, P1, PT, R4, R9, RZ ;  /* 0x0000000904047210 */ /* 0x000fe20007f3e0ff */
[----:B---3--:R-:W-:Y:S01]  /*0110*/  IMAD.WIDE.U32 R6, R3, 0x10, R6 ;  /* 0x0000001003067825 */ /* 0x008fe200078e0006 */
[----:B------:R-:W-:Y:S02]  /*0120*/  IADD3.X R3, PT, PT, RZ, UR7, RZ, P0, !PT ;  /* 0x00000007ff037c10 */ /* 0x000fe400087fe4ff */
[----:B------:R-:W-:Y:S02]  /*0130*/  IADD3.X R5, PT, PT, RZ, R5, RZ, P1, !PT ;  /* 0x00000005ff057210 */ /* 0x000fe40000ffe4ff */
[----:B--2---:R-:W2:Y:S04]  /*0140*/  LDG.E R9, desc[UR4][R6.64] ;  /* 0x0000000406097981 */ /* 0x004ea8000c1e1900 */
[----:B------:R-:W2:Y:S04]  /*0150*/  LDG.E R8, desc[UR4][R2.64] ;  /* 0x0000000402087981 */ /* 0x000ea8000c1e1900 */
[----:B------:R-:W2:Y:S02]  /*0160*/  LDG.E R0, desc[UR4][R4.64] ;  /* 0x0000000404007981 */ /* 0x000ea4000c1e1900 */
[----:B--2---:R-:W-:-:S05]  /*0170*/  IMAD R9, R9, R8, R0 ;  /* 0x0000000809097224 */ /* 0x004fca00078e0200 */
[----:B------:R0:W-:Y:S04]  /*0180*/  STG.E desc[UR4][R4.64], R9 ;  /* 0x0000000904007986 */ /* 0x0001e8000c101904 */
[----:B------:R-:W2:Y:S04]  /*0190*/  LDG.E R0, desc[UR4][R6.64+0x4] ;  /* 0x0000040406007981 */ /* 0x000ea8000c1e1900 */
[----:B------:R-:W2:Y:S02]  /*01a0*/  LDG.E R8, desc[UR4][R2.64+0x8] ;  /* 0x0000080402087981 */ /* 0x000ea4000c1e1900 */
[----:B--2---:R-:W-:-:S05]  /*01b0*/  IMAD R11, R0, R8, R9 ;  /* 0x00000008000b7224 */ /* 0x004fca00078e0209 */
[----:B------:R-:W-:Y:S04]  /*01c0*/  STG.E desc[UR4][R4.64], R11 ;  /* 0x0000000b04007986 */ /* 0x000fe8000c101904 */
[----:B------:R-:W2:Y:S04]  /*01d0*/  LDG.E R0, desc[UR4][R6.64+0x8] ;  /* 0x0000080406007981 */ /* 0x000ea8000c1e1900 */
[----:B------:R-:W2:Y:S02]  /*01e0*/  LDG.E R8, desc[UR4][R2.64+0x10] ;  /* 0x0000100402087981 */ /* 0x000ea4000c1e1900 */
[----:B--2---:R-:W-:-:S05]  /*01f0*/  IMAD R13, R0, R8, R11 ;  /* 0x00000008000d7224 */ /* 0x004fca00078e020b */
[----:B------:R-:W-:Y:S04]  /*0200*/  STG.E desc[UR4][R4.64], R13 ;  /* 0x0000000d04007986 */ /* 0x000fe8000c101904 */
[----:B------:R-:W0:Y:S04]  /*0210*/  LDG.E R0, desc[UR4][R6.64+0xc] ;  /* 0x00000c0406007981 */ /* 0x000e28000c1e1900 */
[----:B------:R-:W0:Y:S02]  /*0220*/  LDG.E R8, desc[UR4][R2.64+0x18] ;  /* 0x0000180402087981 */ /* 0x000e24000c1e1900 */
[----:B0-----:R-:W-:-:S05]  /*0230*/  IMAD R9, R0, R8, R13 ;  /* 0x0000000800097224 */ /* 0x001fca00078e020d */
[----:B------:R-:W-:Y:S01]  /*0240*/  STG.E desc[UR4][R4.64], R9 ;  /* 0x0000000904007986 */ /* 0x000fe2000c101904 */
[----:B------:R-:W-:Y:S05]  /*0250*/  EXIT ;  /* 0x000000000000794d */ /* 0x000fea0003800000 */
.L_x_0:
[----:B------:R-:W-:-:S00]  /*0260*/  BRA `(.L_x_0) ;  /* 0xfffffffc00fc7947 */ /* 0x000fc0000383ffff */
[----:B------:R-:W-:-:S00]  /*0270*/  NOP ;  /* 0x0000000000007918 */ /* 0x000fc00000000000 */
        /* <DEDUP_REMOVED lines=8> */
.L_x_1:


//--------------------- .nv.shared.reserved.0     --------------------------
	.section	.nv.shared.reserved.0,"aw",@nobits
	.weak		__nv_reservedSMEM_offset_0_alias
	.size		__nv_reservedSMEM_offset_0_alias, 0, 64
	.other		__nv_reservedSMEM_offset_0_alias,@"STO_CUDA_RESERVED_SHARED STV_DEFAULT"
__nv_reservedSMEM_offset_0_alias:
	.zero		0
	.zero		64


//--------------------- .nv.constant0._Z9matMulGPUILm3ELm2ELm4EEvRAT__AT1__iRAT1__AT0__iRAT__S3_ --------------------------
	.section	.nv.constant0._Z9matMulGPUILm3ELm2ELm4EEvRAT__AT1__iRAT1__AT0__iRAT__S3_,"a",@progbits
	.sectionflags	@""
	.align	4
.nv.constant0._Z9matMulGPUILm3ELm2ELm4EEvRAT__AT1__iRAT1__AT0__iRAT__S3_:
	.zero		920


//--------------------- SYMBOLS --------------------------

	.type		.nv.reservedSmem.offset0,@object
	.size		.nv.reservedSmem.offset0,0x4
